//
// Generated by NVIDIA NVVM Compiler
//
// Compiler Build ID: CL-36424714
// Cuda compilation tools, release 13.0, V13.0.88
// Based on NVVM 20.0.0
//

.version 9.0
.target sm_100
.address_size 64

	// .globl	_Z6add_3diPfS_S_

.visible .entry _Z6add_3diPfS_S_(
	.param .u32 _Z6add_3diPfS_S__param_0,
	.param .u64 .ptr .align 1 _Z6add_3diPfS_S__param_1,
	.param .u64 .ptr .align 1 _Z6add_3diPfS_S__param_2,
	.param .u64 .ptr .align 1 _Z6add_3diPfS_S__param_3
)
{
	.reg .pred 	%p<2>;
	.reg .b32 	%r<17>;
	.reg .b32 	%f<4>;
	.reg .b64 	%rd<11>;

	ld.param.u32 	%r2, [_Z6add_3diPfS_S__param_0];
	ld.param.u64 	%rd1, [_Z6add_3diPfS_S__param_1];
	ld.param.u64 	%rd2, [_Z6add_3diPfS_S__param_2];
	ld.param.u64 	%rd3, [_Z6add_3diPfS_S__param_3];
	mov.u32 	%r3, %tid.x;
	mov.u32 	%r4, %ctaid.x;
	mov.u32 	%r5, %ntid.x;
	mov.u32 	%r6, %tid.y;
	mov.u32 	%r7, %ctaid.y;
	mov.u32 	%r8, %ntid.y;
	mov.u32 	%r9, %nctaid.x;
	mov.u32 	%r10, %tid.z;
	mov.u32 	%r11, %ntid.z;
	mad.lo.s32 	%r12, %r7, %r11, %r10;
	mov.u32 	%r13, %nctaid.y;
	mad.lo.s32 	%r14, %r12, %r13, %r7;
	mad.lo.s32 	%r15, %r14, %r8, %r6;
	mad.lo.s32 	%r16, %r15, %r9, %r4;
	mad.lo.s32 	%r1, %r16, %r5, %r3;
	setp.ge.s32 	%p1, %r1, %r2;
	@%p1 bra 	$L__BB0_2;
	cvta.to.global.u64 	%rd4, %rd1;
	cvta.to.global.u64 	%rd5, %rd2;
	cvta.to.global.u64 	%rd6, %rd3;
	mul.wide.s32 	%rd7, %r1, 4;
	add.s64 	%rd8, %rd4, %rd7;
	ld.global.f32 	%f1, [%rd8];
	add.s64 	%rd9, %rd5, %rd7;
	ld.global.f32 	%f2, [%rd9];
	add.f32 	%f3, %f1, %f2;
	add.s64 	%rd10, %rd6, %rd7;
	st.global.f32 	[%rd10], %f3;
$L__BB0_2:
	ret;

}


// ===== COMPILED SASS (sm_100) =====

	.target	sm_100

	.elftype	@"ET_EXEC"


//--------------------- .note.nv.tkinfo           --------------------------
	.section	.note.nv.tkinfo,"",@"SHT_NOTE"
	.sectionflags	@"SHF_NOTE_NV_TKINFO"
	.tkinfo
        /*0018*/ 	.word	0x00000002
        /*0030*/ 	.string	""
        /*0030*/ 	.string	"ptxas"
        /*0030*/ 	.string	"Cuda compilation tools, release 13.0, V13.0.88"
        /*0030*/ 	.string	"Build cuda_13.0.r13.0/compiler.36424714_0"
        /*0030*/ 	.string	"-arch sm_100 -m 64 "



//--------------------- .note.nv.cuinfo           --------------------------
	.section	.note.nv.cuinfo,"",@"SHT_NOTE"
	.sectionflags	@"SHF_NOTE_NV_CUINFO"
        /*0018*/ 	.short	0x0002
        /*001a*/ 	.short	0x0064
        /*001c*/ 	.short	0x0082
	.zero		2


//--------------------- .nv.info                  --------------------------
	.section	.nv.info,"",@"SHT_CUDA_INFO"
	.align	4


	//----- nvinfo : EIATTR_REGCOUNT
	.align		4
        /*0000*/ 	.byte	0x04, 0x2f
        /*0002*/ 	.short	(.L_1 - .L_0)
	.align		4
.L_0:
        /*0004*/ 	.word	index@(_Z6add_3diPfS_S_)
        /*0008*/ 	.word	0x0000000e


	//----- nvinfo : EIATTR_FRAME_SIZE
	.align		4
.L_1:
        /*000c*/ 	.byte	0x04, 0x11
        /*000e*/ 	.short	(.L_3 - .L_2)
	.align		4
.L_2:
        /*0010*/ 	.word	index@(_Z6add_3diPfS_S_)
        /*0014*/ 	.word	0x00000000


	//----- nvinfo : EIATTR_MIN_STACK_SIZE
	.align		4
.L_3:
        /*0018*/ 	.byte	0x04, 0x12
        /*001a*/ 	.short	(.L_5 - .L_4)
	.align		4
.L_4:
        /*001c*/ 	.word	index@(_Z6add_3diPfS_S_)
        /*0020*/ 	.word	0x00000000
.L_5:


//--------------------- .nv.compat                --------------------------
	.section	.nv.compat,"",@"SHT_CUDA_COMPAT_INFO"
	.align	4
        /*0000*/ 	.byte	0x02, 0x09, 0x00, 0x00, 0x02, 0x02, 0x01, 0x00, 0x02, 0x05, 0x05, 0x00, 0x03, 0x07, 0x01, 0x01
        /*0010*/ 	.byte	0x02, 0x03, 0x00, 0x00, 0x02, 0x06, 0x01, 0x00, 0x04, 0x0b, 0x08, 0x00, 0x09, 0x00, 0x00, 0x00
        /*0020*/ 	.byte	0x00, 0x00, 0x00, 0x00


//--------------------- .nv.info._Z6add_3diPfS_S_ --------------------------
	.section	.nv.info._Z6add_3diPfS_S_,"",@"SHT_CUDA_INFO"
	.sectionflags	@""
	.align	4


	//----- nvinfo : EIATTR_CUDA_API_VERSION
	.align		4
        /*0000*/ 	.byte	0x04, 0x37
        /*0002*/ 	.short	(.L_7 - .L_6)
.L_6:
        /*0004*/ 	.word	0x00000082


	//----- nvinfo : EIATTR_KPARAM_INFO
	.align		4
.L_7:
        /*0008*/ 	.byte	0x04, 0x17
        /*000a*/ 	.short	(.L_9 - .L_8)
.L_8:
        /*000c*/ 	.word	0x00000000
        /*0010*/ 	.short	0x0003
        /*0012*/ 	.short	0x0018
        /*0014*/ 	.byte	0x00, 0xf5, 0x21, 0x00


	//----- nvinfo : EIATTR_KPARAM_INFO
	.align		4
.L_9:
        /*0018*/ 	.byte	0x04, 0x17
        /*001a*/ 	.short	(.L_11 - .L_10)
.L_10:
        /*001c*/ 	.word	0x00000000
        /*0020*/ 	.short	0x0002
        /*0022*/ 	.short	0x0010
        /*0024*/ 	.byte	0x00, 0xf5, 0x21, 0x00


	//----- nvinfo : EIATTR_KPARAM_INFO
	.align		4
.L_11:
        /*0028*/ 	.byte	0x04, 0x17
        /*002a*/ 	.short	(.L_13 - .L_12)
.L_12:
        /*002c*/ 	.word	0x00000000
        /*0030*/ 	.short	0x0001
        /*0032*/ 	.short	0x0008
        /*0034*/ 	.byte	0x00, 0xf5, 0x21, 0x00


	//----- nvinfo : EIATTR_KPARAM_INFO
	.align		4
.L_13:
        /*0038*/ 	.byte	0x04, 0x17
        /*003a*/ 	.short	(.L_15 - .L_14)
.L_14:
        /*003c*/ 	.word	0x00000000
        /*0040*/ 	.short	0x0000
        /*0042*/ 	.short	0x0000
        /*0044*/ 	.byte	0x00, 0xf0, 0x11, 0x00


	//----- nvinfo : EIATTR_SPARSE_MMA_MASK
	.align		4
.L_15:
        /*0048*/ 	.byte	0x03, 0x50
        /*004a*/ 	.short	0x0000


	//----- nvinfo : EIATTR_MAXREG_COUNT
	.align		4
        /*004c*/ 	.byte	0x03, 0x1b
        /*004e*/ 	.short	0x00ff


	//----- nvinfo : EIATTR_MERCURY_ISA_VERSION
	.align		4
        /*0050*/ 	.byte	0x03, 0x5f
        /*0052*/ 	.short	0x0101


	//----- nvinfo : EIATTR_VRC_CTA_INIT_COUNT
	.align		4
        /*0054*/ 	.byte	0x02, 0x4a
	.zero		1
	.zero		1


	//----- nvinfo : EIATTR_EXIT_INSTR_OFFSETS
	.align		4
        /*0058*/ 	.byte	0x04, 0x1c
        /*005a*/ 	.short	(.L_17 - .L_16)


	//   ....[0]....
.L_16:
        /*005c*/ 	.word	0x00000120


	//   ....[1]....
        /*0060*/ 	.word	0x000001e0


	//----- nvinfo : EIATTR_CBANK_PARAM_SIZE
	.align		4
.L_17:
        /*0064*/ 	.byte	0x03, 0x19
        /*0066*/ 	.short	0x0020


	//----- nvinfo : EIATTR_PARAM_CBANK
	.align		4
        /*0068*/ 	.byte	0x04, 0x0a
        /*006a*/ 	.short	(.L_19 - .L_18)
	.align		4
.L_18:
        /*006c*/ 	.word	index@(.nv.constant0._Z6add_3diPfS_S_)
        /*0070*/ 	.short	0x0380
        /*0072*/ 	.short	0x0020


	//----- nvinfo : EIATTR_SW_WAR
	.align		4
.L_19:
        /*0074*/ 	.byte	0x04, 0x36
        /*0076*/ 	.short	(.L_21 - .L_20)
.L_20:
        /*0078*/ 	.word	0x00000008
.L_21:


//--------------------- .nv.callgraph             --------------------------
	.section	.nv.callgraph,"",@"SHT_CUDA_CALLGRAPH"
	.align	4
	.sectionentsize	8
	.align		4
        /*0000*/ 	.word	0x00000000
	.align		4
        /*0004*/ 	.word	0xffffffff
	.align		4
        /*0008*/ 	.word	0x00000000
	.align		4
        /*000c*/ 	.word	0xfffffffe
	.align		4
        /*0010*/ 	.word	0x00000000
	.align		4
        /*0014*/ 	.word	0xfffffffd
	.align		4
        /*0018*/ 	.word	0x00000000
	.align		4
        /*001c*/ 	.word	0xfffffffc


//--------------------- .text._Z6add_3diPfS_S_    --------------------------
	.section	.text._Z6add_3diPfS_S_,"ax",@progbits
	.align	128
        .global         _Z6add_3diPfS_S_
        .type           _Z6add_3diPfS_S_,@function
        .size           _Z6add_3diPfS_S_,(.L_x_1 - _Z6add_3diPfS_S_)
        .other          _Z6add_3diPfS_S_,@"STO_CUDA_ENTRY STV_DEFAULT"
_Z6add_3diPfS_S_:
.text._Z6add_3diPfS_S_:
[----:B------:R-:W-:Y:S01]  /*0000*/  LDC R1, c[0x0][0x37c] ;  /* 0x0000df00ff017b82 */ /* 0x000fe20000000800 */
[----:B------:R-:W0:Y:S01]  /*0010*/  S2R R0, SR_TID.Z ;  /* 0x0000000000007919 */ /* 0x000e220000002300 */
[----:B------:R-:W1:Y:S06]  /*0020*/  LDCU UR5, c[0x0][0x360] ;  /* 0x00006c00ff0577ac */ /* 0x000e6c0008000800 */
[----:B------:R-:W0:Y:S01]  /*0030*/  S2UR UR6, SR_CTAID.Y ;  /* 0x00000000000679c3 */ /* 0x000e220000002600 */
[----:B------:R-:W2:Y:S01]  /*0040*/  S2R R3, SR_TID.Y ;  /* 0x0000000000037919 */ /* 0x000ea20000002200 */
[----:B------:R-:W2:Y:S01]  /*0050*/  LDCU UR7, c[0x0][0x364] ;  /* 0x00006c80ff0777ac */ /* 0x000ea20008000800 */
[----:B------:R-:W1:Y:S01]  /*0060*/  S2R R9, SR_TID.X ;  /* 0x0000000000097919 */ /* 0x000e620000002100 */
[----:B------:R-:W3:Y:S04]  /*0070*/  LDCU UR8, c[0x0][0x380] ;  /* 0x00007000ff0877ac */ /* 0x000ee80008000800 */
[----:B------:R-:W4:Y:S08]  /*0080*/  LDC R5, c[0x0][0x370] ;  /* 0x0000dc00ff057b82 */ /* 0x000f300000000800 */
[----:B------:R-:W0:Y:S08]  /*0090*/  LDC R7, c[0x0][0x368] ;  /* 0x0000da00ff077b82 */ /* 0x000e300000000800 */
[----:B------:R-:W5:Y:S08]  /*00a0*/  LDC R11, c[0x0][0x374] ;  /* 0x0000dd00ff0b7b82 */ /* 0x000f700000000800 */
[----:B------:R-:W4:Y:S01]  /*00b0*/  S2UR UR4, SR_CTAID.X ;  /* 0x00000000000479c3 */ /* 0x000f220000002500 */
[----:B0-----:R-:W-:-:S04]  /*00c0*/  IMAD R0, R7, UR6, R0 ;  /* 0x0000000607007c24 */ /* 0x001fc8000f8e0200 */
[----:B-----5:R-:W-:-:S04]  /*00d0*/  IMAD R0, R0, R11, UR6 ;  /* 0x0000000600007e24 */ /* 0x020fc8000f8e020b */
[----:B--2---:R-:W-:-:S04]  /*00e0*/  IMAD R0, R0, UR7, R3 ;  /* 0x0000000700007c24 */ /* 0x004fc8000f8e0203 */
[----:B----4-:R-:W-:-:S04]  /*00f0*/  IMAD R0, R0, R5, UR4 ;  /* 0x0000000400007e24 */ /* 0x010fc8000f8e0205 */
[----:B-1----:R-:W-:-:S05]  /*0100*/  IMAD R9, R0, UR5, R9 ;  /* 0x0000000500097c24 */ /* 0x002fca000f8e0209 */
[----:B---3--:R-:W-:-:S13]  /*0110*/  ISETP.GE.AND P0, PT, R9, UR8, PT ;  /* 0x0000000809007c0c */ /* 0x008fda000bf06270 */
[----:B------:R-:W-:Y:S05]  /*0120*/  @P0 EXIT ;  /* 0x000000000000094d */ /* 0x000fea0003800000 */
[----:B------:R-:W0:Y:S01]  /*0130*/  LDC.64 R2, c[0x0][0x388] ;  /* 0x0000e200ff027b82 */ /* 0x000e220000000a00 */
[----:B------:R-:W1:Y:S07]  /*0140*/  LDCU.64 UR4, c[0x0][0x358] ;  /* 0x00006b00ff0477ac */ /* 0x000e6e0008000a00 */
[----:B------:R-:W2:Y:S08]  /*0150*/  LDC.64 R4, c[0x0][0x390] ;  /* 0x0000e400ff047b82 */ /* 0x000eb00000000a00 */
[----:B------:R-:W3:Y:S01]  /*0160*/  LDC.64 R6, c[0x0][0x398] ;  /* 0x0000e600ff067b82 */ /* 0x000ee20000000a00 */
[----:B0-----:R-:W-:-:S06]  /*0170*/  IMAD.WIDE R2, R9, 0x4, R2 ;  /* 0x0000000409027825 */ /* 0x001fcc00078e0202 */
[----:B-1----:R-:W4:Y:S01]  /*0180*/  LDG.E R2, desc[UR4][R2.64] ;  /* 0x0000000402027981 */ /* 0x002f22000c1e1900 */
[----:B--2---:R-:W-:-:S06]  /*0190*/  IMAD.WIDE R4, R9, 0x4, R4 ;  /* 0x0000000409047825 */ /* 0x004fcc00078e0204 */
[----:B------:R-:W4:Y:S01]  /*01a0*/  LDG.E R5, desc[UR4][R4.64] ;  /* 0x0000000404057981 */ /* 0x000f22000c1e1900 */
[----:B---3--:R-:W-:-:S04]  /*01b0*/  IMAD.WIDE R6, R9, 0x4, R6 ;  /* 0x0000000409067825 */ /* 0x008fc800078e0206 */
[----:B----4-:R-:W-:-:S05]  /*01c0*/  FADD R9, R2, R5 ;  /* 0x0000000502097221 */ /* 0x010fca0000000000 */
[----:B------:R-:W-:Y:S01]  /*01d0*/  STG.E desc[UR4][R6.64], R9 ;  /* 0x0000000906007986 */ /* 0x000fe2000c101904 */
[----:B------:R-:W-:Y:S05]  /*01e0*/  EXIT ;  /* 0x000000000000794d */ /* 0x000fea0003800000 */
.L_x_0:
[----:B------:R-:W-:-:S00]  /*01f0*/  BRA `(.L_x_0) ;  /* 0xfffffffc00fc7947 */ /* 0x000fc0000383ffff */
[----:B------:R-:W-:-:S00]  /*0200*/  NOP ;  /* 0x0000000000007918 */ /* 0x000fc00000000000 */
[----:B------:R-:W-:-:S00]  /*0210*/  NOP ;  /* 0x0000000000007918 */ /* 0x000fc00000000000 */
[----:B------:R-:W-:-:S00]  /*0220*/  NOP ;  /* 0x0000000000007918 */ /* 0x000fc00000000000 */
[----:B------:R-:W-:-:S00]  /*0230*/  NOP ;  /* 0x0000000000007918 */ /* 0x000fc00000000000 */
[----:B------:R-:W-:-:S00]  /*0240*/  NOP ;  /* 0x0000000000007918 */ /* 0x000fc00000000000 */
[----:B------:R-:W-:-:S00]  /*0250*/  NOP ;  /* 0x0000000000007918 */ /* 0x000fc00000000000 */
[----:B------:R-:W-:-:S00]  /*0260*/  NOP ;  /* 0x0000000000007918 */ /* 0x000fc00000000000 */
[----:B------:R-:W-:-:S00]  /*0270*/  NOP ;  /* 0x0000000000007918 */ /* 0x000fc00000000000 */
.L_x_1:


//--------------------- .nv.shared.reserved.0     --------------------------
	.section	.nv.shared.reserved.0,"aw",@nobits
	.weak		__nv_reservedSMEM_offset_0_alias
	.size		__nv_reservedSMEM_offset_0_alias, 0, 64
	.other		__nv_reservedSMEM_offset_0_alias,@"STO_CUDA_RESERVED_SHARED STV_DEFAULT"
__nv_reservedSMEM_offset_0_alias:
	.zero		0
	.zero		64


//--------------------- .nv.constant0._Z6add_3diPfS_S_ --------------------------
	.section	.nv.constant0._Z6add_3diPfS_S_,"a",@progbits
	.sectionflags	@""
	.align	4
.nv.constant0._Z6add_3diPfS_S_:
	.zero		928


//--------------------- SYMBOLS --------------------------

	.type		.nv.reservedSmem.offset0,@object
	.size		.nv.reservedSmem.offset0,0x4
